//
// Generated by NVIDIA NVVM Compiler
//
// Compiler Build ID: CL-36424714
// Cuda compilation tools, release 13.0, V13.0.88
// Based on NVVM 20.0.0
//

.version 9.0
.target sm_100
.address_size 64

	// .globl	_Z6addGPUPiS_S_

.visible .entry _Z6addGPUPiS_S_(
	.param .u64 .ptr .align 1 _Z6addGPUPiS_S__param_0,
	.param .u64 .ptr .align 1 _Z6addGPUPiS_S__param_1,
	.param .u64 .ptr .align 1 _Z6addGPUPiS_S__param_2
)
{
	.reg .b32 	%r<5>;
	.reg .b64 	%rd<11>;

	ld.param.u64 	%rd1, [_Z6addGPUPiS_S__param_0];
	ld.param.u64 	%rd2, [_Z6addGPUPiS_S__param_1];
	ld.param.u64 	%rd3, [_Z6addGPUPiS_S__param_2];
	cvta.to.global.u64 	%rd4, %rd3;
	cvta.to.global.u64 	%rd5, %rd2;
	cvta.to.global.u64 	%rd6, %rd1;
	mov.u32 	%r1, %ctaid.x;
	mul.wide.u32 	%rd7, %r1, 4;
	add.s64 	%rd8, %rd6, %rd7;
	ld.global.u32 	%r2, [%rd8];
	add.s64 	%rd9, %rd5, %rd7;
	ld.global.u32 	%r3, [%rd9];
	add.s32 	%r4, %r3, %r2;
	add.s64 	%rd10, %rd4, %rd7;
	st.global.u32 	[%rd10], %r4;
	ret;

}


// ===== COMPILED SASS (sm_100) =====

	.target	sm_100

	.elftype	@"ET_EXEC"


//--------------------- .note.nv.tkinfo           --------------------------
	.section	.note.nv.tkinfo,"",@"SHT_NOTE"
	.sectionflags	@"SHF_NOTE_NV_TKINFO"
	.tkinfo
        /*0018*/ 	.word	0x00000002
        /*0030*/ 	.string	""
        /*0030*/ 	.string	"ptxas"
        /*0030*/ 	.string	"Cuda compilation tools, release 13.0, V13.0.88"
        /*0030*/ 	.string	"Build cuda_13.0.r13.0/compiler.36424714_0"
        /*0030*/ 	.string	"-arch sm_100 -m 64 "



//--------------------- .note.nv.cuinfo           --------------------------
	.section	.note.nv.cuinfo,"",@"SHT_NOTE"
	.sectionflags	@"SHF_NOTE_NV_CUINFO"
        /*0018*/ 	.short	0x0002
        /*001a*/ 	.short	0x0064
        /*001c*/ 	.short	0x0082
	.zero		2


//--------------------- .nv.info                  --------------------------
	.section	.nv.info,"",@"SHT_CUDA_INFO"
	.align	4


	//----- nvinfo : EIATTR_REGCOUNT
	.align		4
        /*0000*/ 	.byte	0x04, 0x2f
        /*0002*/ 	.short	(.L_1 - .L_0)
	.align		4
.L_0:
        /*0004*/ 	.word	index@(_Z6addGPUPiS_S_)
        /*0008*/ 	.word	0x0000000c


	//----- nvinfo : EIATTR_FRAME_SIZE
	.align		4
.L_1:
        /*000c*/ 	.byte	0x04, 0x11
        /*000e*/ 	.short	(.L_3 - .L_2)
	.align		4
.L_2:
        /*0010*/ 	.word	index@(_Z6addGPUPiS_S_)
        /*0014*/ 	.word	0x00000000


	//----- nvinfo : EIATTR_MIN_STACK_SIZE
	.align		4
.L_3:
        /*0018*/ 	.byte	0x04, 0x12
        /*001a*/ 	.short	(.L_5 - .L_4)
	.align		4
.L_4:
        /*001c*/ 	.word	index@(_Z6addGPUPiS_S_)
        /*0020*/ 	.word	0x00000000
.L_5:


//--------------------- .nv.compat                --------------------------
	.section	.nv.compat,"",@"SHT_CUDA_COMPAT_INFO"
	.align	4
        /*0000*/ 	.byte	0x02, 0x09, 0x00, 0x00, 0x02, 0x02, 0x01, 0x00, 0x02, 0x05, 0x05, 0x00, 0x03, 0x07, 0x01, 0x01
        /*0010*/ 	.byte	0x02, 0x03, 0x00, 0x00, 0x02, 0x06, 0x01, 0x00, 0x04, 0x0b, 0x08, 0x00, 0x09, 0x00, 0x00, 0x00
        /*0020*/ 	.byte	0x00, 0x00, 0x00, 0x00


//--------------------- .nv.info._Z6addGPUPiS_S_  --------------------------
	.section	.nv.info._Z6addGPUPiS_S_,"",@"SHT_CUDA_INFO"
	.sectionflags	@""
	.align	4


	//----- nvinfo : EIATTR_CUDA_API_VERSION
	.align		4
        /*0000*/ 	.byte	0x04, 0x37
        /*0002*/ 	.short	(.L_7 - .L_6)
.L_6:
        /*0004*/ 	.word	0x00000082


	//----- nvinfo : EIATTR_KPARAM_INFO
	.align		4
.L_7:
        /*0008*/ 	.byte	0x04, 0x17
        /*000a*/ 	.short	(.L_9 - .L_8)
.L_8:
        /*000c*/ 	.word	0x00000000
        /*0010*/ 	.short	0x0002
        /*0012*/ 	.short	0x0010
        /*0014*/ 	.byte	0x00, 0xf5, 0x21, 0x00


	//----- nvinfo : EIATTR_KPARAM_INFO
	.align		4
.L_9:
        /*0018*/ 	.byte	0x04, 0x17
        /*001a*/ 	.short	(.L_11 - .L_10)
.L_10:
        /*001c*/ 	.word	0x00000000
        /*0020*/ 	.short	0x0001
        /*0022*/ 	.short	0x0008
        /*0024*/ 	.byte	0x00, 0xf5, 0x21, 0x00


	//----- nvinfo : EIATTR_KPARAM_INFO
	.align		4
.L_11:
        /*0028*/ 	.byte	0x04, 0x17
        /*002a*/ 	.short	(.L_13 - .L_12)
.L_12:
        /*002c*/ 	.word	0x00000000
        /*0030*/ 	.short	0x0000
        /*0032*/ 	.short	0x0000
        /*0034*/ 	.byte	0x00, 0xf5, 0x21, 0x00


	//----- nvinfo : EIATTR_SPARSE_MMA_MASK
	.align		4
.L_13:
        /*0038*/ 	.byte	0x03, 0x50
        /*003a*/ 	.short	0x0000


	//----- nvinfo : EIATTR_MAXREG_COUNT
	.align		4
        /*003c*/ 	.byte	0x03, 0x1b
        /*003e*/ 	.short	0x00ff


	//----- nvinfo : EIATTR_MERCURY_ISA_VERSION
	.align		4
        /*0040*/ 	.byte	0x03, 0x5f
        /*0042*/ 	.short	0x0101


	//----- nvinfo : EIATTR_VRC_CTA_INIT_COUNT
	.align		4
        /*0044*/ 	.byte	0x02, 0x4a
	.zero		1
	.zero		1


	//----- nvinfo : EIATTR_EXIT_INSTR_OFFSETS
	.align		4
        /*0048*/ 	.byte	0x04, 0x1c
        /*004a*/ 	.short	(.L_15 - .L_14)


	//   ....[0]....
.L_14:
        /*004c*/ 	.word	0x000000d0


	//----- nvinfo : EIATTR_CBANK_PARAM_SIZE
	.align		4
.L_15:
        /*0050*/ 	.byte	0x03, 0x19
        /*0052*/ 	.short	0x0018


	//----- nvinfo : EIATTR_PARAM_CBANK
	.align		4
        /*0054*/ 	.byte	0x04, 0x0a
        /*0056*/ 	.short	(.L_17 - .L_16)
	.align		4
.L_16:
        /*0058*/ 	.word	index@(.nv.constant0._Z6addGPUPiS_S_)
        /*005c*/ 	.short	0x0380
        /*005e*/ 	.short	0x0018


	//----- nvinfo : EIATTR_SW_WAR
	.align		4
.L_17:
        /*0060*/ 	.byte	0x04, 0x36
        /*0062*/ 	.short	(.L_19 - .L_18)
.L_18:
        /*0064*/ 	.word	0x00000008
.L_19:


//--------------------- .nv.callgraph             --------------------------
	.section	.nv.callgraph,"",@"SHT_CUDA_CALLGRAPH"
	.align	4
	.sectionentsize	8
	.align		4
        /*0000*/ 	.word	0x00000000
	.align		4
        /*0004*/ 	.word	0xffffffff
	.align		4
        /*0008*/ 	.word	0x00000000
	.align		4
        /*000c*/ 	.word	0xfffffffe
	.align		4
        /*0010*/ 	.word	0x00000000
	.align		4
        /*0014*/ 	.word	0xfffffffd
	.align		4
        /*0018*/ 	.word	0x00000000
	.align		4
        /*001c*/ 	.word	0xfffffffc


//--------------------- .text._Z6addGPUPiS_S_     --------------------------
	.section	.text._Z6addGPUPiS_S_,"ax",@progbits
	.align	128
        .global         _Z6addGPUPiS_S_
        .type           _Z6addGPUPiS_S_,@function
        .size           _Z6addGPUPiS_S_,(.L_x_1 - _Z6addGPUPiS_S_)
        .other          _Z6addGPUPiS_S_,@"STO_CUDA_ENTRY STV_DEFAULT"
_Z6addGPUPiS_S_:
.text._Z6addGPUPiS_S_:
[----:B------:R-:W-:Y:S01]  /*0000*/  LDC R1, c[0x0][0x37c] ;  /* 0x0000df00ff017b82 */ /* 0x000fe20000000800 */
[----:B------:R-:W0:Y:S07]  /*0010*/  S2R R9, SR_CTAID.X ;  /* 0x0000000000097919 */ /* 0x000e2e0000002500 */
[----:B------:R-:W0:Y:S01]  /*0020*/  LDC.64 R2, c[0x0][0x380] ;  /* 0x0000e000ff027b82 */ /* 0x000e220000000a00 */
[----:B------:R-:W1:Y:S07]  /*0030*/  LDCU.64 UR4, c[0x0][0x358] ;  /* 0x00006b00ff0477ac */ /* 0x000e6e0008000a00 */
[----:B------:R-:W2:Y:S08]  /*0040*/  LDC.64 R4, c[0x0][0x388] ;  /* 0x0000e200ff047b82 */ /* 0x000eb00000000a00 */
[----:B------:R-:W3:Y:S01]  /*0050*/  LDC.64 R6, c[0x0][0x390] ;  /* 0x0000e400ff067b82 */ /* 0x000ee20000000a00 */
[----:B0-----:R-:W-:-:S04]  /*0060*/  IMAD.WIDE.U32 R2, R9, 0x4, R2 ;  /* 0x0000000409027825 */ /* 0x001fc800078e0002 */
[C---:B--2---:R-:W-:Y:S02]  /*0070*/  IMAD.WIDE.U32 R4, R9.reuse, 0x4, R4 ;  /* 0x0000000409047825 */ /* 0x044fe400078e0004 */
[----:B-1----:R-:W2:Y:S04]  /*0080*/  LDG.E R2, desc[UR4][R2.64] ;  /* 0x0000000402027981 */ /* 0x002ea8000c1e1900 */
[----:B------:R-:W2:Y:S01]  /*0090*/  LDG.E R5, desc[UR4][R4.64] ;  /* 0x0000000404057981 */ /* 0x000ea2000c1e1900 */
[----:B---3--:R-:W-:Y:S01]  /*00a0*/  IMAD.WIDE.U32 R6, R9, 0x4, R6 ;  /* 0x0000000409067825 */ /* 0x008fe200078e0006 */
[----:B--2---:R-:W-:-:S05]  /*00b0*/  IADD3 R9, PT, PT, R2, R5, RZ ;  /* 0x0000000502097210 */ /* 0x004fca0007ffe0ff */
[----:B------:R-:W-:Y:S01]  /*00c0*/  STG.E desc[UR4][R6.64], R9 ;  /* 0x0000000906007986 */ /* 0x000fe2000c101904 */
[----:B------:R-:W-:Y:S05]  /*00d0*/  EXIT ;  /* 0x000000000000794d */ /* 0x000fea0003800000 */
.L_x_0:
[----:B------:R-:W-:-:S00]  /*00e0*/  BRA `(.L_x_0) ;  /* 0xfffffffc00fc7947 */ /* 0x000fc0000383ffff */
[----:B------:R-:W-:-:S00]  /*00f0*/  NOP ;  /* 0x0000000000007918 */ /* 0x000fc00000000000 */
        /* <DEDUP_REMOVED lines=8> */
.L_x_1:


//--------------------- .nv.shared.reserved.0     --------------------------
	.section	.nv.shared.reserved.0,"aw",@nobits
	.weak		__nv_reservedSMEM_offset_0_alias
	.size		__nv_reservedSMEM_offset_0_alias, 0, 64
	.other		__nv_reservedSMEM_offset_0_alias,@"STO_CUDA_RESERVED_SHARED STV_DEFAULT"
__nv_reservedSMEM_offset_0_alias:
	.zero		0
	.zero		64


//--------------------- .nv.constant0._Z6addGPUPiS_S_ --------------------------
	.section	.nv.constant0._Z6addGPUPiS_S_,"a",@progbits
	.sectionflags	@""
	.align	4
.nv.constant0._Z6addGPUPiS_S_:
	.zero		920


//--------------------- SYMBOLS --------------------------

	.type		.nv.reservedSmem.offset0,@object
	.size		.nv.reservedSmem.offset0,0x4
